	.headerflags	@"EF_CUDA_TEXMODE_UNIFIED EF_CUDA_64BIT_ADDRESS EF_CUDA_ACCELERATORS EF_CUDA_SM90 EF_CUDA_VIRTUAL_SM(EF_CUDA_SM90)"
	.elftype	@"ET_EXEC"


//--------------------- .nv.info                  --------------------------
	.section	.nv.info,"",@"SHT_CUDA_INFO"
	.align	4


	//----- nvinfo : EIATTR_REGCOUNT
	.align		4
        /*0000*/ 	.byte	0x04, 0x2f
        /*0002*/ 	.short	(.L_3 - .L_2)
	.align		4
.L_2:
        /*0004*/ 	.word	index@(triton_poi_fused__native_batch_norm_legit_no_training_cat_relu_62)
        /*0008*/ 	.word	0x00000042


	//----- nvinfo : EIATTR_MIN_STACK_SIZE
	.align		4
.L_3:
        /*000c*/ 	.byte	0x04, 0x12
        /*000e*/ 	.short	(.L_5 - .L_4)
	.align		4
.L_4:
        /*0010*/ 	.word	index@(triton_poi_fused__native_batch_norm_legit_no_training_cat_relu_62)
        /*0014*/ 	.word	0x00000000


	//----- nvinfo : EIATTR_FRAME_SIZE
	.align		4
.L_5:
        /*0018*/ 	.byte	0x04, 0x11
        /*001a*/ 	.short	(.L_7 - .L_6)
	.align		4
.L_6:
        /*001c*/ 	.word	index@(triton_poi_fused__native_batch_norm_legit_no_training_cat_relu_62)
        /*0020*/ 	.word	0x00000000


	//----- nvinfo : EIATTR_MIN_STACK_SIZE
	.align		4
.L_7:
        /*0024*/ 	.byte	0x04, 0x12
        /*0026*/ 	.short	(.L_9 - .L_8)
	.align		4
.L_8:
        /*0028*/ 	.word	index@(triton_poi_fused__native_batch_norm_legit_no_training_cat_relu_62)
        /*002c*/ 	.word	0x00000000
.L_9:


//--------------------- .nv.info.triton_poi_fused__native_batch_norm_legit_no_training_cat_relu_62 --------------------------
	.section	.nv.info.triton_poi_fused__native_batch_norm_legit_no_training_cat_relu_62,"",@"SHT_CUDA_INFO"
	.sectionflags	@""
	.align	4


	//----- nvinfo : EIATTR_CUDA_API_VERSION
	.align		4
        /*0000*/ 	.byte	0x04, 0x37
        /*0002*/ 	.short	(.L_11 - .L_10)
.L_10:
        /*0004*/ 	.word	0x0000007c


	//----- nvinfo : EIATTR_KPARAM_INFO
	.align		4
.L_11:
        /*0008*/ 	.byte	0x04, 0x17
        /*000a*/ 	.short	(.L_13 - .L_12)
.L_12:
        /*000c*/ 	.word	0x00000000
        /*0010*/ 	.short	0x000c
        /*0012*/ 	.short	0x0060
        /*0014*/ 	.byte	0x00, 0xf0, 0x11, 0x00


	//----- nvinfo : EIATTR_KPARAM_INFO
	.align		4
.L_13:
        /*0018*/ 	.byte	0x04, 0x17
        /*001a*/ 	.short	(.L_15 - .L_14)
.L_14:
        /*001c*/ 	.word	0x00000000
        /*0020*/ 	.short	0x000b
        /*0022*/ 	.short	0x0058
        /*0024*/ 	.byte	0x00, 0xf4, 0x21, 0x00


	//----- nvinfo : EIATTR_KPARAM_INFO
	.align		4
.L_15:
        /*0028*/ 	.byte	0x04, 0x17
        /*002a*/ 	.short	(.L_17 - .L_16)
.L_16:
        /*002c*/ 	.word	0x00000000
        /*0030*/ 	.short	0x000a
        /*0032*/ 	.short	0x0050
        /*0034*/ 	.byte	0x00, 0xf4, 0x21, 0x00


	//----- nvinfo : EIATTR_KPARAM_INFO
	.align		4
.L_17:
        /*0038*/ 	.byte	0x04, 0x17
        /*003a*/ 	.short	(.L_19 - .L_18)
.L_18:
        /*003c*/ 	.word	0x00000000
        /*0040*/ 	.short	0x0009
        /*0042*/ 	.short	0x0048
        /*0044*/ 	.byte	0x00, 0xf4, 0x21, 0x00


	//----- nvinfo : EIATTR_KPARAM_INFO
	.align		4
.L_19:
        /*0048*/ 	.byte	0x04, 0x17
        /*004a*/ 	.short	(.L_21 - .L_20)
.L_20:
        /*004c*/ 	.word	0x00000000
        /*0050*/ 	.short	0x0008
        /*0052*/ 	.short	0x0040
        /*0054*/ 	.byte	0x00, 0xf4, 0x21, 0x00


	//----- nvinfo : EIATTR_KPARAM_INFO
	.align		4
.L_21:
        /*0058*/ 	.byte	0x04, 0x17
        /*005a*/ 	.short	(.L_23 - .L_22)
.L_22:
        /*005c*/ 	.word	0x00000000
        /*0060*/ 	.short	0x0007
        /*0062*/ 	.short	0x0038
        /*0064*/ 	.byte	0x00, 0xf4, 0x21, 0x00


	//----- nvinfo : EIATTR_KPARAM_INFO
	.align		4
.L_23:
        /*0068*/ 	.byte	0x04, 0x17
        /*006a*/ 	.short	(.L_25 - .L_24)
.L_24:
        /*006c*/ 	.word	0x00000000
        /*0070*/ 	.short	0x0006
        /*0072*/ 	.short	0x0030
        /*0074*/ 	.byte	0x00, 0xf4, 0x21, 0x00


	//----- nvinfo : EIATTR_KPARAM_INFO
	.align		4
.L_25:
        /*0078*/ 	.byte	0x04, 0x17
        /*007a*/ 	.short	(.L_27 - .L_26)
.L_26:
        /*007c*/ 	.word	0x00000000
        /*0080*/ 	.short	0x0005
        /*0082*/ 	.short	0x0028
        /*0084*/ 	.byte	0x00, 0xf4, 0x21, 0x00


	//----- nvinfo : EIATTR_KPARAM_INFO
	.align		4
.L_27:
        /*0088*/ 	.byte	0x04, 0x17
        /*008a*/ 	.short	(.L_29 - .L_28)
.L_28:
        /*008c*/ 	.word	0x00000000
        /*0090*/ 	.short	0x0004
        /*0092*/ 	.short	0x0020
        /*0094*/ 	.byte	0x00, 0xf4, 0x21, 0x00


	//----- nvinfo : EIATTR_KPARAM_INFO
	.align		4
.L_29:
        /*0098*/ 	.byte	0x04, 0x17
        /*009a*/ 	.short	(.L_31 - .L_30)
.L_30:
        /*009c*/ 	.word	0x00000000
        /*00a0*/ 	.short	0x0003
        /*00a2*/ 	.short	0x0018
        /*00a4*/ 	.byte	0x00, 0xf4, 0x21, 0x00


	//----- nvinfo : EIATTR_KPARAM_INFO
	.align		4
.L_31:
        /*00a8*/ 	.byte	0x04, 0x17
        /*00aa*/ 	.short	(.L_33 - .L_32)
.L_32:
        /*00ac*/ 	.word	0x00000000
        /*00b0*/ 	.short	0x0002
        /*00b2*/ 	.short	0x0010
        /*00b4*/ 	.byte	0x00, 0xf4, 0x21, 0x00


	//----- nvinfo : EIATTR_KPARAM_INFO
	.align		4
.L_33:
        /*00b8*/ 	.byte	0x04, 0x17
        /*00ba*/ 	.short	(.L_35 - .L_34)
.L_34:
        /*00bc*/ 	.word	0x00000000
        /*00c0*/ 	.short	0x0001
        /*00c2*/ 	.short	0x0008
        /*00c4*/ 	.byte	0x00, 0xf4, 0x21, 0x00


	//----- nvinfo : EIATTR_KPARAM_INFO
	.align		4
.L_35:
        /*00c8*/ 	.byte	0x04, 0x17
        /*00ca*/ 	.short	(.L_37 - .L_36)
.L_36:
        /*00cc*/ 	.word	0x00000000
        /*00d0*/ 	.short	0x0000
        /*00d2*/ 	.short	0x0000
        /*00d4*/ 	.byte	0x00, 0xf4, 0x21, 0x00


	//----- nvinfo : EIATTR_SPARSE_MMA_MASK
	.align		4
.L_37:
        /*00d8*/ 	.byte	0x03, 0x50
        /*00da*/ 	.short	0x0000


	//----- nvinfo : EIATTR_MAXREG_COUNT
	.align		4
        /*00dc*/ 	.byte	0x03, 0x1b
        /*00de*/ 	.short	0x00ff


	//----- nvinfo : EIATTR_EXIT_INSTR_OFFSETS
	.align		4
        /*00e0*/ 	.byte	0x04, 0x1c
        /*00e2*/ 	.short	(.L_39 - .L_38)


	//   ....[0]....
.L_38:
        /*00e4*/ 	.word	0x00001980


	//   ....[1]....
        /*00e8*/ 	.word	0x000019a0


	//----- nvinfo : EIATTR_REQNTID
	.align		4
.L_39:
        /*00ec*/ 	.byte	0x04, 0x10
        /*00ee*/ 	.short	(.L_41 - .L_40)
.L_40:
        /*00f0*/ 	.word	0x00000080
        /*00f4*/ 	.word	0x00000001
        /*00f8*/ 	.word	0x00000001


	//----- nvinfo : EIATTR_CBANK_PARAM_SIZE
	.align		4
.L_41:
        /*00fc*/ 	.byte	0x03, 0x19
        /*00fe*/ 	.short	0x0064


	//----- nvinfo : EIATTR_PARAM_CBANK
	.align		4
        /*0100*/ 	.byte	0x04, 0x0a
        /*0102*/ 	.short	(.L_43 - .L_42)
	.align		4
.L_42:
        /*0104*/ 	.word	index@(.nv.constant0.triton_poi_fused__native_batch_norm_legit_no_training_cat_relu_62)
        /*0108*/ 	.short	0x0210
        /*010a*/ 	.short	0x0064


	//----- nvinfo : EIATTR_SW_WAR
	.align		4
.L_43:
        /*010c*/ 	.byte	0x04, 0x36
        /*010e*/ 	.short	(.L_45 - .L_44)
.L_44:
        /*0110*/ 	.word	0x00000008
.L_45:


//--------------------- .nv.callgraph             --------------------------
	.section	.nv.callgraph,"",@"SHT_CUDA_CALLGRAPH"
	.align	4
	.sectionentsize	8
	.align		4
        /*0000*/ 	.word	0x00000000
	.align		4
        /*0004*/ 	.word	0xffffffff
	.align		4
        /*0008*/ 	.word	0x00000000
	.align		4
        /*000c*/ 	.word	0xfffffffe
	.align		4
        /*0010*/ 	.word	0x00000000
	.align		4
        /*0014*/ 	.word	0xfffffffd
	.align		4
        /*0018*/ 	.word	0x00000000
	.align		4
        /*001c*/ 	.word	0xfffffffc


//--------------------- .nv.constant4             --------------------------
	.section	.nv.constant4,"a",@progbits
	.align	8
	.align		8
.nv.constant4:
        /*0000*/ 	.dword	_$_str
	.align		8
        /*0008*/ 	.dword	_$_str_$_2


//--------------------- .text.triton_poi_fused__native_batch_norm_legit_no_training_cat_relu_62 --------------------------
	.section	.text.triton_poi_fused__native_batch_norm_legit_no_training_cat_relu_62,"ax",@progbits
	.align	128
        .global         triton_poi_fused__native_batch_norm_legit_no_training_cat_relu_62
        .type           triton_poi_fused__native_batch_norm_legit_no_training_cat_relu_62,@function
        .size           triton_poi_fused__native_batch_norm_legit_no_training_cat_relu_62,(.L_x_1 - triton_poi_fused__native_batch_norm_legit_no_training_cat_relu_62)
        .other          triton_poi_fused__native_batch_norm_legit_no_training_cat_relu_62,@"STO_CUDA_ENTRY STV_DEFAULT"
triton_poi_fused__native_batch_norm_legit_no_training_cat_relu_62:
.text.triton_poi_fused__native_batch_norm_legit_no_training_cat_relu_62:
[----:B------:R-:W0:Y:S01]  /*0000*/  LDC R1, c[0x0][0x28] ;  /* 0x00000a00ff017b82 */ /* 0x000e220000000800 */
[----:B------:R-:W1:Y:S01]  /*0010*/  S2R R0, SR_TID.X ;  /* 0x0000000000007919 */ /* 0x000e620000002100 */
[----:B------:R-:W-:Y:S01]  /*0020*/  IMAD.MOV.U32 R2, RZ, RZ, RZ ;  /* 0x000000ffff027224 */ /* 0x000fe200078e00ff */
[----:B------:R-:W-:Y:S01]  /*0030*/  ULDC.64 UR6, c[0x0][0x228] ;  /* 0x00008a0000067ab9 */ /* 0x000fe20000000a00 */
[----:B------:R-:W-:Y:S01]  /*0040*/  IMAD.MOV.U32 R54, RZ, RZ, RZ ;  /* 0x000000ffff367224 */ /* 0x000fe200078e00ff */
[----:B------:R-:W2:Y:S01]  /*0050*/  S2R R55, SR_CTAID.X ;  /* 0x0000000000377919 */ /* 0x000ea20000002500 */
[----:B------:R-:W-:Y:S01]  /*0060*/  ULDC.64 UR4, c[0x0][0x208] ;  /* 0x0000820000047ab9 */ /* 0x000fe20000000a00 */
[----:B------:R-:W-:Y:S01]  /*0070*/  ULDC.64 UR8, c[0x0][0x230] ;  /* 0x00008c0000087ab9 */ /* 0x000fe20000000a00 */
[----:B------:R-:W-:Y:S01]  /*0080*/  ULDC.64 UR10, c[0x0][0x238] ;  /* 0x00008e00000a7ab9 */ /* 0x000fe20000000a00 */
[----:B------:R-:W-:Y:S02]  /*0090*/  CS2R R12, SRZ ;  /* 0x00000000000c7805 */ /* 0x000fe4000001ff00 */
[----:B------:R-:W-:-:S02]  /*00a0*/  CS2R R14, SRZ ;  /* 0x00000000000e7805 */ /* 0x000fc4000001ff00 */
[----:B------:R-:W-:Y:S02]  /*00b0*/  CS2R R16, SRZ ;  /* 0x0000000000107805 */ /* 0x000fe4000001ff00 */
[----:B------:R-:W-:Y:S01]  /*00c0*/  CS2R R18, SRZ ;  /* 0x0000000000127805 */ /* 0x000fe2000001ff00 */
[----:B------:R-:W-:Y:S01]  /*00d0*/  IMAD.MOV.U32 R10, RZ, RZ, RZ ;  /* 0x000000ffff0a7224 */ /* 0x000fe200078e00ff */
[----:B------:R-:W3:Y:S01]  /*00e0*/  LDC.64 R24, c[0x0][0x248] ;  /* 0x00009200ff187b82 */ /* 0x000ee20000000a00 */
[----:B------:R-:W-:Y:S01]  /*00f0*/  IMAD.MOV.U32 R58, RZ, RZ, RZ ;  /* 0x000000ffff3a7224 */ /* 0x000fe200078e00ff */
[----:B------:R-:W-:Y:S01]  /*0100*/  CS2R R34, SRZ ;  /* 0x0000000000227805 */ /* 0x000fe2000001ff00 */
[----:B------:R-:W-:Y:S01]  /*0110*/  IMAD.MOV.U32 R36, RZ, RZ, RZ ;  /* 0x000000ffff247224 */ /* 0x000fe200078e00ff */
[----:B------:R-:W-:-:S04]  /*0120*/  CS2R R32, SRZ ;  /* 0x0000000000207805 */ /* 0x000fc8000001ff00 */
[----:B------:R-:W4:Y:S01]  /*0130*/  LDC.64 R42, c[0x0][0x258] ;  /* 0x00009600ff2a7b82 */ /* 0x000f220000000a00 */
[----:B-1----:R-:W-:Y:S01]  /*0140*/  IMAD.SHL.U32 R0, R0, 0x4, RZ ;  /* 0x0000000400007824 */ /* 0x002fe200078e00ff */
[----:B--2---:R-:W-:-:S04]  /*0150*/  SHF.R.S32.HI R11, RZ, 0x15, R55 ;  /* 0x00000015ff0b7819 */ /* 0x004fc80000011437 */
[----:B------:R-:W-:Y:S02]  /*0160*/  LOP3.LUT R0, R0, 0x1fc, RZ, 0xc0, !PT ;  /* 0x000001fc00007812 */ /* 0x000fe400078ec0ff */
[----:B------:R-:W-:-:S03]  /*0170*/  SGXT R11, R11, 0x1 ;  /* 0x000000010b0b781a */ /* 0x000fc60000000200 */
[----:B------:R-:W-:-:S04]  /*0180*/  IMAD R55, R55, 0x400, R0 ;  /* 0x0000040037377824 */ /* 0x000fc800078e0200 */
[----:B------:R-:W-:Y:S01]  /*0190*/  IMAD.HI R53, R55, -0x63f63f63, R54 ;  /* 0x9c09c09d37357827 */ /* 0x000fe200078e0236 */
[----:B------:R-:W-:-:S04]  /*01a0*/  LEA.HI R0, R11, R55, RZ, 0x8 ;  /* 0x000000370b007211 */ /* 0x000fc800078f40ff */
[----:B------:R-:W-:Y:S02]  /*01b0*/  SHF.R.S32.HI R3, RZ, 0x8, R0 ;  /* 0x00000008ff037819 */ /* 0x000fe40000011400 */
[----:B------:R-:W-:-:S03]  /*01c0*/  LOP3.LUT R5, R0, 0xffffff00, RZ, 0xc0, !PT ;  /* 0xffffff0000057812 */ /* 0x000fc600078ec0ff */
[----:B------:R-:W-:Y:S01]  /*01d0*/  IMAD.HI R4, R3, -0x63f63f63, R2 ;  /* 0x9c09c09d03047827 */ /* 0x000fe200078e0202 */
[----:B------:R-:W-:-:S03]  /*01e0*/  SHF.R.U32.HI R2, RZ, 0x1f, R53 ;  /* 0x0000001fff027819 */ /* 0x000fc60000011635 */
[----:B------:R-:W-:Y:S01]  /*01f0*/  IMAD.IADD R0, R55, 0x1, -R5 ;  /* 0x0000000137007824 */ /* 0x000fe200078e0a05 */
[----:B------:R-:W-:Y:S02]  /*0200*/  SHF.R.U32.HI R7, RZ, 0x1f, R4 ;  /* 0x0000001fff077819 */ /* 0x000fe40000011604 */
[----:B------:R-:W-:Y:S02]  /*0210*/  LEA.HI.SX32 R53, R53, R2, 0x11 ;  /* 0x0000000235357211 */ /* 0x000fe400078f8aff */
[----:B------:R-:W-:-:S03]  /*0220*/  LEA.HI.SX32 R7, R4, R7, 0x19 ;  /* 0x0000000704077211 */ /* 0x000fc600078fcaff */
[----:B------:R-:W-:Y:S02]  /*0230*/  IMAD R2, R53, 0xc00, R0 ;  /* 0x00000c0035027824 */ /* 0x000fe400078e0200 */
[----:B------:R-:W-:Y:S01]  /*0240*/  IMAD R37, R7, -0xd2, R3 ;  /* 0xffffff2e07257824 */ /* 0x000fe200078e0203 */
[----:B------:R-:W-:Y:S02]  /*0250*/  CS2R R6, SRZ ;  /* 0x0000000000067805 */ /* 0x000fe4000001ff00 */
[----:B------:R-:W-:Y:S01]  /*0260*/  SHF.R.S32.HI R4, RZ, 0x1f, R2 ;  /* 0x0000001fff047819 */ /* 0x000fe20000011402 */
[C---:B------:R-:W-:Y:S02]  /*0270*/  IMAD.SHL.U32 R3, R37.reuse, 0x100, RZ ;  /* 0x0000010025037824 */ /* 0x040fe400078e00ff */
[----:B------:R-:W-:-:S03]  /*0280*/  VIADD R5, R37, 0xffffff52 ;  /* 0xffffff5225057836 */ /* 0x000fc60000000000 */
[----:B------:R-:W-:Y:S02]  /*0290*/  IADD3 R2, P0, R2, R3, RZ ;  /* 0x0000000302027210 */ /* 0x000fe40007f1e0ff */
[----:B------:R-:W-:Y:S02]  /*02a0*/  ISETP.GE.U32.AND P4, PT, R5, 0xc, PT ;  /* 0x0000000c0500780c */ /* 0x000fe40003f86070 */
[----:B------:R-:W-:Y:S01]  /*02b0*/  LEA.HI.X.SX32 R3, R3, R4, 0x1, P0 ;  /* 0x0000000403037211 */ /* 0x000fe200000f0eff */
[C---:B------:R-:W-:Y:S01]  /*02c0*/  IMAD.SHL.U32 R56, R2.reuse, 0x4, RZ ;  /* 0x0000000402387824 */ /* 0x040fe200078e00ff */
[----:B------:R-:W-:Y:S02]  /*02d0*/  ISETP.LT.AND P0, PT, R55, 0x34800, !P4 ;  /* 0x000348003700780c */ /* 0x000fe40006701270 */
[----:B------:R-:W-:Y:S02]  /*02e0*/  CS2R R4, SRZ ;  /* 0x0000000000047805 */ /* 0x000fe4000001ff00 */
[----:B------:R-:W-:-:S02]  /*02f0*/  SHF.L.U64.HI R54, R2, 0x2, R3 ;  /* 0x0000000202367819 */ /* 0x000fc40000010203 */
[----:B------:R-:W-:-:S04]  /*0300*/  IADD3 R2, P1, R56, UR6, RZ ;  /* 0x0000000638027c10 */ /* 0x000fc8000ff3e0ff */
[----:B------:R-:W-:-:S05]  /*0310*/  IADD3.X R3, R54, UR7, RZ, P1, !PT ;  /* 0x0000000736037c10 */ /* 0x000fca0008ffe4ff */
[----:B------:R1:W2:Y:S01]  /*0320*/  @P0 LDG.E.128 R4, desc[UR4][R2.64+-0x2b800] ;  /* 0xfd48000402040981 */ /* 0x0002a2000c1e1d00 */
[----:B------:R-:W-:Y:S01]  /*0330*/  VIADD R8, R37, 0xffffff46 ;  /* 0xffffff4625087836 */ /* 0x000fe20000000000 */
[----:B------:R-:W-:-:S04]  /*0340*/  ISETP.GE.AND P1, PT, R55, 0x34800, PT ;  /* 0x000348003700780c */ /* 0x000fc80003f26270 */
[----:B------:R-:W-:Y:S02]  /*0350*/  ISETP.GE.U32.AND P3, PT, R8, 0xc, PT ;  /* 0x0000000c0800780c */ /* 0x000fe40003f66070 */
[----:B------:R-:W-:Y:S02]  /*0360*/  IADD3 R8, P6, R56, UR8, RZ ;  /* 0x0000000838087c10 */ /* 0x000fe4000ffde0ff */
[----:B------:R-:W-:Y:S02]  /*0370*/  ISETP.LT.AND P5, PT, R55, 0x34800, !P3 ;  /* 0x000348003700780c */ /* 0x000fe40005fa1270 */
[----:B------:R-:W-:Y:S02]  /*0380*/  ISETP.GT.AND P2, PT, R37, 0xc5, !P1 ;  /* 0x000000c52500780c */ /* 0x000fe40004f44270 */
[----:B------:R-:W-:Y:S02]  /*0390*/  IADD3.X R9, R54, UR9, RZ, P6, !PT ;  /* 0x0000000936097c10 */ /* 0x000fe4000b7fe4ff */
[----:B-1----:R-:W-:-:S04]  /*03a0*/  IADD3 R2, P6, R56, UR10, RZ ;  /* 0x0000000a38027c10 */ /* 0x002fc8000ffde0ff */
[----:B------:R-:W-:-:S03]  /*03b0*/  IADD3.X R3, R54, UR11, RZ, P6, !PT ;  /* 0x0000000b36037c10 */ /* 0x000fc6000b7fe4ff */
[----:B------:R-:W5:Y:S04]  /*03c0*/  @P5 LDG.E.128 R12, desc[UR4][R8.64+-0x2e800] ;  /* 0xfd180004080c5981 */ /* 0x000f68000c1e1d00 */
[----:B------:R1:W5:Y:S01]  /*03d0*/  @P2 LDG.E.128 R16, desc[UR4][R2.64+-0x31800] ;  /* 0xfce8000402102981 */ /* 0x000362000c1e1d00 */
[----:B------:R-:W-:-:S04]  /*03e0*/  VIADD R59, R55, 0x200 ;  /* 0x00000200373b7836 */ /* 0x000fc80000000000 */
[----:B------:R-:W-:Y:S01]  /*03f0*/  IMAD.HI R52, R59, -0x63f63f63, R58 ;  /* 0x9c09c09d3b347827 */ /* 0x000fe200078e023a */
[----:B------:R-:W-:Y:S01]  /*0400*/  LEA.HI R11, R11, R59, RZ, 0x8 ;  /* 0x0000003b0b0b7211 */ /* 0x000fe200078f40ff */
[----:B01----:R-:W0:Y:S03]  /*0410*/  LDC.64 R2, c[0x0][0x240] ;  /* 0x00009000ff027b82 */ /* 0x003e260000000a00 */
[----:B------:R-:W-:Y:S02]  /*0420*/  SHF.R.S32.HI R11, RZ, 0x8, R11 ;  /* 0x00000008ff0b7819 */ /* 0x000fe4000001140b */
[----:B------:R-:W-:-:S03]  /*0430*/  SHF.R.U32.HI R21, RZ, 0x1f, R52 ;  /* 0x0000001fff157819 */ /* 0x000fc60000011634 */
[----:B------:R-:W-:Y:S01]  /*0440*/  IMAD.HI R10, R11, -0x63f63f63, R10 ;  /* 0x9c09c09d0b0a7827 */ /* 0x000fe200078e020a */
[----:B------:R-:W-:-:S04]  /*0450*/  LEA.HI.SX32 R52, R52, R21, 0x11 ;  /* 0x0000001534347211 */ /* 0x000fc800078f8aff */
[----:B------:R-:W-:Y:S01]  /*0460*/  SHF.R.U32.HI R23, RZ, 0x1f, R10 ;  /* 0x0000001fff177819 */ /* 0x000fe2000001160a */
[----:B------:R-:W-:-:S03]  /*0470*/  IMAD R0, R52, 0xc00, R0 ;  /* 0x00000c0034007824 */ /* 0x000fc600078e0200 */
[----:B------:R-:W-:Y:S02]  /*0480*/  LEA.HI.SX32 R23, R10, R23, 0x19 ;  /* 0x000000170a177211 */ /* 0x000fe400078fcaff */
[----:B------:R-:W-:-:S03]  /*0490*/  SHF.R.S32.HI R8, RZ, 0x1f, R0 ;  /* 0x0000001fff087819 */ /* 0x000fc60000011400 */
[----:B------:R-:W-:Y:S02]  /*04a0*/  IMAD R51, R23, -0xd2, R11 ;  /* 0xffffff2e17337824 */ /* 0x000fe400078e020b */
[----:B0-----:R-:W-:-:S04]  /*04b0*/  IMAD.WIDE R28, R37, 0x4, R2 ;  /* 0x00000004251c7825 */ /* 0x001fc800078e0202 */
[----:B------:R-:W-:Y:S01]  /*04c0*/  IMAD.SHL.U32 R21, R51, 0x100, RZ ;  /* 0x0000010033157824 */ /* 0x000fe200078e00ff */
[----:B------:R-:W-:Y:S02]  /*04d0*/  CS2R R26, SRZ ;  /* 0x00000000001a7805 */ /* 0x000fe4000001ff00 */
[----:B------:R-:W-:Y:S01]  /*04e0*/  CS2R R10, SRZ ;  /* 0x00000000000a7805 */ /* 0x000fe2000001ff00 */
[----:B------:R-:W5:Y:S01]  /*04f0*/  @!P1 LDG.E.EL R36, desc[UR4][R28.64] ;  /* 0x000000041c249981 */ /* 0x000f62000c2e1900 */
[----:B------:R-:W-:Y:S02]  /*0500*/  IADD3 R20, P6, R0, R21, RZ ;  /* 0x0000001500147210 */ /* 0x000fe40007fde0ff */
[----:B------:R-:W-:Y:S01]  /*0510*/  CS2R R40, SRZ ;  /* 0x0000000000287805 */ /* 0x000fe2000001ff00 */
[----:B------:R-:W5:Y:S01]  /*0520*/  @!P1 LDG.E.EL R35, desc[UR4][R28.64] ;  /* 0x000000041c239981 */ /* 0x000f62000c2e1900 */
[----:B------:R-:W-:Y:S02]  /*0530*/  LEA.HI.X.SX32 R21, R21, R8, 0x1, P6 ;  /* 0x0000000815157211 */ /* 0x000fe400030f0eff */
[----:B------:R-:W-:Y:S01]  /*0540*/  CS2R R8, SRZ ;  /* 0x0000000000087805 */ /* 0x000fe2000001ff00 */
[----:B------:R-:W5:Y:S01]  /*0550*/  @!P1 LDG.E.EL R34, desc[UR4][R28.64] ;  /* 0x000000041c229981 */ /* 0x000f62000c2e1900 */
[----:B------:R-:W-:Y:S01]  /*0560*/  CS2R R38, SRZ ;  /* 0x0000000000267805 */ /* 0x000fe2000001ff00 */
[----:B------:R-:W-:Y:S01]  /*0570*/  IMAD.MOV.U32 R50, RZ, RZ, RZ ;  /* 0x000000ffff327224 */ /* 0x000fe200078e00ff */
[----:B------:R-:W-:Y:S01]  /*0580*/  CS2R R48, SRZ ;  /* 0x0000000000307805 */ /* 0x000fe2000001ff00 */
[----:B------:R3:W5:Y:S01]  /*0590*/  @!P1 LDG.E.EL R33, desc[UR4][R28.64] ;  /* 0x000000041c219981 */ /* 0x000762000c2e1900 */
[----:B------:R-:W-:-:S02]  /*05a0*/  IMAD.MOV.U32 R47, RZ, RZ, RZ ;  /* 0x000000ffff2f7224 */ /* 0x000fc400078e00ff */
[----:B---3--:R-:W-:-:S05]  /*05b0*/  IMAD.WIDE R28, R37, 0x4, R24 ;  /* 0x00000004251c7825 */ /* 0x008fca00078e0218 */
[----:B------:R-:W3:Y:S04]  /*05c0*/  @!P1 LDG.E.EL R41, desc[UR4][R28.64] ;  /* 0x000000041c299981 */ /* 0x000ee8000c2e1900 */
[----:B------:R-:W3:Y:S04]  /*05d0*/  @!P1 LDG.E.EL R40, desc[UR4][R28.64] ;  /* 0x000000041c289981 */ /* 0x000ee8000c2e1900 */
[----:B------:R-:W3:Y:S04]  /*05e0*/  @!P1 LDG.E.EL R39, desc[UR4][R28.64] ;  /* 0x000000041c279981 */ /* 0x000ee8000c2e1900 */
[----:B------:R0:W3:Y:S01]  /*05f0*/  @!P1 LDG.E.EL R38, desc[UR4][R28.64] ;  /* 0x000000041c269981 */ /* 0x0000e2000c2e1900 */
[----:B------:R-:W-:Y:S01]  /*0600*/  CS2R R30, SRZ ;  /* 0x00000000001e7805 */ /* 0x000fe2000001ff00 */
[----:B----4-:R-:W-:Y:S01]  /*0610*/  IMAD.WIDE R60, R37, 0x4, R42 ;  /* 0x00000004253c7825 */ /* 0x010fe200078e022a */
[----:B------:R-:W-:-:S03]  /*0620*/  SHF.L.U64.HI R21, R20, 0x2, R21 ;  /* 0x0000000214157819 */ /* 0x000fc60000010215 */
[----:B------:R-:W-:Y:S01]  /*0630*/  IMAD.MOV.U32 R0, RZ, RZ, RZ ;  /* 0x000000ffff007224 */ /* 0x000fe200078e00ff */
[----:B------:R-:W4:Y:S01]  /*0640*/  @!P1 LDG.E.EL R27, desc[UR4][R60.64] ;  /* 0x000000043c1b9981 */ /* 0x000f22000c2e1900 */
[----:B------:R-:W-:-:S04]  /*0650*/  IMAD.WIDE R42, R51, 0x4, R42 ;  /* 0x00000004332a7825 */ /* 0x000fc800078e022a */
[----:B------:R-:W-:-:S05]  /*0660*/  IMAD.SHL.U32 R20, R20, 0x4, RZ ;  /* 0x0000000414147824 */ /* 0x000fca00078e00ff */
[----:B------:R-:W-:-:S04]  /*0670*/  IADD3 R62, P6, R20, UR8, RZ ;  /* 0x00000008143e7c10 */ /* 0x000fc8000ffde0ff */
[----:B------:R-:W-:Y:S01]  /*0680*/  IADD3.X R63, R21, UR9, RZ, P6, !PT ;  /* 0x00000009153f7c10 */ /* 0x000fe2000b7fe4ff */
[----:B------:R-:W-:Y:S01]  /*0690*/  ULDC.64 UR8, c[0x0][0x220] ;  /* 0x0000880000087ab9 */ /* 0x000fe20000000a00 */
[----:B--2---:R-:W-:Y:S02]  /*06a0*/  SEL R45, R4, RZ, P0 ;  /* 0x000000ff042d7207 */ /* 0x004fe40000000000 */
[----:B------:R-:W-:Y:S01]  /*06b0*/  SEL R44, R5, RZ, P0 ;  /* 0x000000ff052c7207 */ /* 0x000fe20000000000 */
[----:B------:R-:W-:Y:S01]  /*06c0*/  IMAD.WIDE R4, R51, 0x4, R2 ;  /* 0x0000000433047825 */ /* 0x000fe200078e0202 */
[----:B------:R-:W-:Y:S01]  /*06d0*/  SEL R23, R6, RZ, P0 ;  /* 0x000000ff06177207 */ /* 0x000fe20000000000 */
[----:B------:R-:W0:Y:S01]  /*06e0*/  LDC.64 R2, c[0x0][0x250] ;  /* 0x00009400ff027b82 */ /* 0x000e220000000a00 */
[----:B------:R-:W-:Y:S02]  /*06f0*/  SEL R22, R7, RZ, P0 ;  /* 0x000000ff07167207 */ /* 0x000fe40000000000 */
[----:B------:R-:W-:-:S02]  /*0700*/  ISETP.GE.AND P0, PT, R59, 0x34800, PT ;  /* 0x000348003b00780c */ /* 0x000fc40003f06270 */
[----:B------:R-:W-:-:S11]  /*0710*/  CS2R R6, SRZ ;  /* 0x0000000000067805 */ /* 0x000fd6000001ff00 */
[----:B------:R-:W2:Y:S04]  /*0720*/  @!P0 LDG.E.EL R26, desc[UR4][R4.64] ;  /* 0x00000004041a8981 */ /* 0x000ea8000c2e1900 */
[----:B------:R-:W2:Y:S04]  /*0730*/  @!P0 LDG.E.EL R6, desc[UR4][R4.64] ;  /* 0x0000000404068981 */ /* 0x000ea8000c2e1900 */
[----:B------:R-:W2:Y:S04]  /*0740*/  @!P0 LDG.E.EL R8, desc[UR4][R4.64] ;  /* 0x0000000404088981 */ /* 0x000ea8000c2e1900 */
[----:B------:R1:W2:Y:S01]  /*0750*/  @!P0 LDG.E.EL R10, desc[UR4][R4.64] ;  /* 0x00000004040a8981 */ /* 0x0002a2000c2e1900 */
[----:B0-----:R-:W-:-:S03]  /*0760*/  IMAD.WIDE R28, R37, 0x4, R2 ;  /* 0x00000004251c7825 */ /* 0x001fc600078e0202 */
[----:B------:R-:W2:Y:S01]  /*0770*/  @!P0 LDG.E.EL R0, desc[UR4][R42.64] ;  /* 0x000000042a008981 */ /* 0x000ea2000c2e1900 */
[----:B-1----:R-:W-:-:S03]  /*0780*/  IMAD.WIDE R4, R51, 0x4, R24 ;  /* 0x0000000433047825 */ /* 0x002fc600078e0218 */
[----:B------:R-:W2:Y:S04]  /*0790*/  @!P1 LDG.E.EL R32, desc[UR4][R28.64] ;  /* 0x000000041c209981 */ /* 0x000ea8000c2e1900 */
[----:B------:R-:W2:Y:S01]  /*07a0*/  @!P0 LDG.E.EL R50, desc[UR4][R4.64] ;  /* 0x0000000404328981 */ /* 0x000ea2000c2e1900 */
[----:B------:R-:W-:-:S03]  /*07b0*/  IMAD.WIDE R2, R51, 0x4, R2 ;  /* 0x0000000433027825 */ /* 0x000fc600078e0202 */
[----:B------:R-:W2:Y:S04]  /*07c0*/  @!P0 LDG.E.EL R49, desc[UR4][R4.64] ;  /* 0x0000000404318981 */ /* 0x000ea8000c2e1900 */
[----:B------:R-:W2:Y:S04]  /*07d0*/  @!P0 LDG.E.EL R48, desc[UR4][R4.64] ;  /* 0x0000000404308981 */ /* 0x000ea8000c2e1900 */
[----:B------:R0:W2:Y:S01]  /*07e0*/  @!P0 LDG.E.EL R47, desc[UR4][R4.64] ;  /* 0x00000004042f8981 */ /* 0x0000a2000c2e1900 */
[----:B------:R-:W-:-:S03]  /*07f0*/  CS2R R24, SRZ ;  /* 0x0000000000187805 */ /* 0x000fc6000001ff00 */
[----:B------:R-:W2:Y:S04]  /*0800*/  @!P0 LDG.E.EL R11, desc[UR4][R2.64] ;  /* 0x00000004020b8981 */ /* 0x000ea8000c2e1900 */
[----:B------:R-:W2:Y:S01]  /*0810*/  @!P0 LDG.E.EL R9, desc[UR4][R2.64] ;  /* 0x0000000402098981 */ /* 0x000ea2000c2e1900 */
[----:B0-----:R-:W-:-:S03]  /*0820*/  CS2R R4, SRZ ;  /* 0x0000000000047805 */ /* 0x001fc6000001ff00 */
[----:B------:R-:W2:Y:S04]  /*0830*/  @!P0 LDG.E.EL R7, desc[UR4][R2.64] ;  /* 0x0000000402078981 */ /* 0x000ea8000c2e1900 */
[----:B------:R0:W2:Y:S04]  /*0840*/  @!P0 LDG.E.EL R5, desc[UR4][R2.64] ;  /* 0x0000000402058981 */ /* 0x0000a8000c2e1900 */
[----:B------:R-:W2:Y:S04]  /*0850*/  @!P1 LDG.E.EL R31, desc[UR4][R28.64] ;  /* 0x000000041c1f9981 */ /* 0x000ea8000c2e1900 */
[----:B------:R-:W4:Y:S01]  /*0860*/  @!P1 LDG.E.EL R30, desc[UR4][R28.64] ;  /* 0x000000041c1e9981 */ /* 0x000f22000c2e1900 */
[----:B0-----:R-:W-:-:S03]  /*0870*/  CS2R R2, SRZ ;  /* 0x0000000000027805 */ /* 0x001fc6000001ff00 */
[----:B------:R0:W2:Y:S04]  /*0880*/  @!P1 LDG.E.EL R24, desc[UR4][R28.64] ;  /* 0x000000041c189981 */ /* 0x0000a8000c2e1900 */
[----:B------:R-:W2:Y:S04]  /*0890*/  @!P0 LDG.E.EL R4, desc[UR4][R42.64] ;  /* 0x000000042a048981 */ /* 0x000ea8000c2e1900 */
[----:B------:R-:W2:Y:S01]  /*08a0*/  @!P0 LDG.E.EL R2, desc[UR4][R42.64] ;  /* 0x000000042a028981 */ /* 0x000ea2000c2e1900 */
[----:B0-----:R-:W-:-:S03]  /*08b0*/  CS2R R28, SRZ ;  /* 0x00000000001c7805 */ /* 0x001fc6000001ff00 */
[----:B------:R0:W2:Y:S01]  /*08c0*/  @!P0 LDG.E.EL R3, desc[UR4][R42.64] ;  /* 0x000000042a038981 */ /* 0x0000a2000c2e1900 */
[----:B-----5:R-:W-:Y:S02]  /*08d0*/  SEL R15, R15, RZ, P5 ;  /* 0x000000ff0f0f7207 */ /* 0x020fe40002800000 */
[----:B------:R-:W-:Y:S01]  /*08e0*/  SEL R46, R19, RZ, P2 ;  /* 0x000000ff132e7207 */ /* 0x000fe20001000000 */
[----:B------:R-:W5:Y:S01]  /*08f0*/  @!P1 LDG.E.EL R29, desc[UR4][R60.64] ;  /* 0x000000043c1d9981 */ /* 0x000f62000c2e1900 */
[----:B------:R-:W-:Y:S02]  /*0900*/  SEL R13, R13, RZ, P5 ;  /* 0x000000ff0d0d7207 */ /* 0x000fe40002800000 */
[----:B------:R-:W-:Y:S01]  /*0910*/  SEL R14, R14, RZ, P5 ;  /* 0x000000ff0e0e7207 */ /* 0x000fe20002800000 */
[----:B------:R-:W2:Y:S01]  /*0920*/  @!P1 LDG.E.EL R28, desc[UR4][R60.64] ;  /* 0x000000043c1c9981 */ /* 0x000ea2000c2e1900 */
[----:B0-----:R-:W-:Y:S01]  /*0930*/  SEL R42, R12, RZ, P5 ;  /* 0x000000ff0c2a7207 */ /* 0x001fe20002800000 */
[----:B------:R-:W-:-:S02]  /*0940*/  VIADD R12, R51, 0xffffff46 ;  /* 0xffffff46330c7836 */ /* 0x000fc40000000000 */
[----:B------:R0:W2:Y:S01]  /*0950*/  @!P1 LDG.E.EL R25, desc[UR4][R60.64] ;  /* 0x000000043c199981 */ /* 0x0000a2000c2e1900 */
[----:B------:R-:W-:Y:S02]  /*0960*/  @P4 SEL R22, R15, R46, !P3 ;  /* 0x0000002e0f164207 */ /* 0x000fe40005800000 */
[----:B------:R-:W-:Y:S02]  /*0970*/  ISETP.GE.U32.AND P5, PT, R12, 0xc, PT ;  /* 0x0000000c0c00780c */ /* 0x000fe40003fa6070 */
[----:B------:R-:W-:Y:S02]  /*0980*/  SEL R43, R16, RZ, P2 ;  /* 0x000000ff102b7207 */ /* 0x000fe40001000000 */
[----:B0-----:R-:W-:Y:S02]  /*0990*/  IADD3 R60, P6, R20, UR10, RZ ;  /* 0x0000000a143c7c10 */ /* 0x001fe4000ffde0ff */
[----:B------:R-:W-:Y:S02]  /*09a0*/  SEL R12, R17, RZ, P2 ;  /* 0x000000ff110c7207 */ /* 0x000fe40001000000 */
[----:B------:R-:W-:-:S02]  /*09b0*/  SEL R15, R18, RZ, P2 ;  /* 0x000000ff120f7207 */ /* 0x000fc40001000000 */
[----:B------:R-:W-:Y:S02]  /*09c0*/  ISETP.LT.AND P2, PT, R59, 0x34800, !P5 ;  /* 0x000348003b00780c */ /* 0x000fe40006f41270 */
[----:B------:R-:W-:Y:S02]  /*09d0*/  IADD3.X R61, R21, UR11, RZ, P6, !PT ;  /* 0x0000000b153d7c10 */ /* 0x000fe4000b7fe4ff */
[----:B------:R-:W-:Y:S02]  /*09e0*/  ISETP.GT.AND P6, PT, R51, 0xc5, !P0 ;  /* 0x000000c53300780c */ /* 0x000fe400047c4270 */
[----:B------:R-:W-:Y:S02]  /*09f0*/  @P4 SEL R23, R14, R15, !P3 ;  /* 0x0000000f0e174207 */ /* 0x000fe40005800000 */
[----:B------:R-:W-:Y:S02]  /*0a00*/  CS2R R14, SRZ ;  /* 0x00000000000e7805 */ /* 0x000fe4000001ff00 */
[----:B------:R-:W-:-:S02]  /*0a10*/  @P4 SEL R44, R13, R12, !P3 ;  /* 0x0000000c0d2c4207 */ /* 0x000fc40005800000 */
[----:B------:R-:W-:Y:S02]  /*0a20*/  CS2R R12, SRZ ;  /* 0x00000000000c7805 */ /* 0x000fe4000001ff00 */
[----:B------:R-:W-:Y:S02]  /*0a30*/  CS2R R16, SRZ ;  /* 0x0000000000107805 */ /* 0x000fe4000001ff00 */
[----:B------:R-:W-:Y:S02]  /*0a40*/  CS2R R18, SRZ ;  /* 0x0000000000127805 */ /* 0x000fe4000001ff00 */
[----:B------:R-:W2:Y:S04]  /*0a50*/  @P2 LDG.E.128 R12, desc[UR4][R62.64+-0x2e800] ;  /* 0xfd1800043e0c2981 */ /* 0x000ea8000c1e1d00 */
[----:B------:R0:W4:Y:S01]  /*0a60*/  @P6 LDG.E.128 R16, desc[UR4][R60.64+-0x31800] ;  /* 0xfce800043c106981 */ /* 0x000122000c1e1d00 */
[----:B---3--:R-:W-:-:S06]  /*0a70*/  FADD R40, R40, 9.9999997473787516356e-06 ;  /* 0x3727c5ac28287421 */ /* 0x008fcc0000000000 */
[----:B------:R-:W-:Y:S01]  /*0a80*/  MUFU.SQRT R40, R40 ;  /* 0x0000002800287308 */ /* 0x000fe20000002000 */
[----:B------:R-:W-:Y:S01]  /*0a90*/  FADD R41, R41, 9.9999997473787516356e-06 ;  /* 0x3727c5ac29297421 */ /* 0x000fe20000000000 */
[----:B------:R-:W-:-:S06]  /*0aa0*/  FADD R39, R39, 9.9999997473787516356e-06 ;  /* 0x3727c5ac27277421 */ /* 0x000fcc0000000000 */
[----:B------:R-:W1:Y:S01]  /*0ab0*/  MUFU.SQRT R41, R41 ;  /* 0x0000002900297308 */ /* 0x000e620000002000 */
[----:B------:R-:W-:Y:S01]  /*0ac0*/  FADD R38, R38, 9.9999997473787516356e-06 ;  /* 0x3727c5ac26267421 */ /* 0x000fe20000000000 */
[----:B------:R-:W-:Y:S01]  /*0ad0*/  @P4 SEL R45, R42, R43, !P3 ;  /* 0x0000002b2a2d4207 */ /* 0x000fe20005800000 */
[----:B------:R-:W-:-:S04]  /*0ae0*/  IMAD R42, R53, -0xd200, R55 ;  /* 0xffff2e00352a7824 */ /* 0x000fc800078e0237 */
[----:B------:R-:W-:Y:S01]  /*0af0*/  IMAD R53, R53, 0x9600, R42 ;  /* 0x0000960035357824 */ /* 0x000fe200078e022a */
[----:B-1----:R-:W-:Y:S01]  /*0b00*/  FSETP.GT.AND P4, PT, R41, 8.50705917302346158658e+37, PT ;  /* 0x7e8000002900780b */ /* 0x002fe20003f84000 */
[----:B------:R-:W-:Y:S02]  /*0b10*/  VIADD R42, R37, 0xffffff6a ;  /* 0xffffff6a252a7836 */ /* 0x000fe40000000000 */
[----:B------:R-:W-:-:S03]  /*0b20*/  IMAD R43, R52, -0xd200, R59 ;  /* 0xffff2e00342b7824 */ /* 0x000fc600078e023b */
[----:B------:R-:W-:Y:S01]  /*0b30*/  ISETP.GE.U32.AND P3, PT, R42, 0xc, PT ;  /* 0x0000000c2a00780c */ /* 0x000fe20003f66070 */
[----:B------:R-:W-:Y:S01]  /*0b40*/  IMAD R52, R52, 0x9600, R43 ;  /* 0x0000960034347824 */ /* 0x000fe200078e022b */
[----:B--2---:R-:W-:Y:S02]  /*0b50*/  SEL R58, R12, RZ, P2 ;  /* 0x000000ff0c3a7207 */ /* 0x004fe40001000000 */
[----:B0-----:R-:W-:Y:S01]  /*0b60*/  SEL R60, R13, RZ, P2 ;  /* 0x000000ff0d3c7207 */ /* 0x001fe20001000000 */
[----:B------:R-:W0:Y:S01]  /*0b70*/  MUFU.SQRT R12, R39 ;  /* 0x00000027000c7308 */ /* 0x000e220000002000 */
[----:B------:R-:W-:Y:S02]  /*0b80*/  SEL R61, R14, RZ, P2 ;  /* 0x000000ff0e3d7207 */ /* 0x000fe40001000000 */
[----:B------:R-:W-:Y:S02]  /*0b90*/  SEL R62, R15, RZ, P2 ;  /* 0x000000ff0f3e7207 */ /* 0x000fe40001000000 */
[----:B----4-:R-:W-:-:S02]  /*0ba0*/  @P5 SEL R58, R16, RZ, P6 ;  /* 0x000000ff103a5207 */ /* 0x010fc40003000000 */
[----:B------:R-:W-:Y:S02]  /*0bb0*/  @P5 SEL R60, R17, RZ, P6 ;  /* 0x000000ff113c5207 */ /* 0x000fe40003000000 */
[----:B------:R-:W-:Y:S02]  /*0bc0*/  @P5 SEL R61, R18, RZ, P6 ;  /* 0x000000ff123d5207 */ /* 0x000fe40003000000 */
[----:B------:R-:W-:Y:S02]  /*0bd0*/  @P5 SEL R62, R19, RZ, P6 ;  /* 0x000000ff133e5207 */ /* 0x000fe40003000000 */
[C---:B------:R-:W-:Y:S02]  /*0be0*/  FSETP.GT.AND P6, PT, R40.reuse, 8.50705917302346158658e+37, PT ;  /* 0x7e8000002800780b */ /* 0x040fe40003fc4000 */
[----:B------:R-:W-:Y:S01]  /*0bf0*/  FSETP.GEU.AND P5, PT, R40, 1.175494350822287508e-38, PT ;  /* 0x008000002800780b */ /* 0x000fe20003fae000 */
[----:B------:R-:W-:Y:S01]  /*0c00*/  IMAD.MOV.U32 R16, RZ, RZ, 0x3e800000 ;  /* 0x3e800000ff107424 */ /* 0x000fe200078e00ff */
[----:B------:R-:W1:Y:S04]  /*0c10*/  MUFU.SQRT R13, R38 ;  /* 0x00000026000d7308 */ /* 0x000e680000002000 */
[----:B------:R-:W-:-:S02]  /*0c20*/  FSEL R15, R16, 1, P6 ;  /* 0x3f800000100f7808 */ /* 0x000fc40003000000 */
[----:B------:R-:W-:-:S03]  /*0c30*/  FSETP.GEU.AND P2, PT, R41, 1.175494350822287508e-38, PT ;  /* 0x008000002900780b */ /* 0x000fc60003f4e000 */
[----:B------:R-:W-:Y:S01]  /*0c40*/  @P6 FMUL R40, R40, 0.25 ;  /* 0x3e80000028286820 */ /* 0x000fe20000400000 */
[----:B0-----:R-:W-:Y:S01]  /*0c50*/  FSETP.GT.AND P6, PT, R12, 8.50705917302346158658e+37, PT ;  /* 0x7e8000000c00780b */ /* 0x001fe20003fc4000 */
[----:B------:R-:W-:Y:S02]  /*0c60*/  @!P5 FMUL R15, R15, 16777216 ;  /* 0x4b8000000f0fd820 */ /* 0x000fe40000400000 */
[----:B------:R-:W-:Y:S01]  /*0c70*/  @!P5 FMUL R40, R40, 16777216 ;  /* 0x4b8000002828d820 */ /* 0x000fe20000400000 */
[----:B------:R-:W-:Y:S01]  /*0c80*/  FSETP.GEU.AND P5, PT, R12, 1.175494350822287508e-38, PT ;  /* 0x008000000c00780b */ /* 0x000fe20003fae000 */
[----:B------:R-:W-:Y:S01]  /*0c90*/  @P4 FMUL R41, R41, 0.25 ;  /* 0x3e80000029294820 */ /* 0x000fe20000400000 */
[----:B------:R-:W-:Y:S01]  /*0ca0*/  FSEL R18, R16, 1, P6 ;  /* 0x3f80000010127808 */ /* 0x000fe20003000000 */
[----:B------:R-:W0:Y:S02]  /*0cb0*/  MUFU.RCP R42, R40 ;  /* 0x00000028002a7308 */ /* 0x000e240000001000 */
[----:B------:R-:W-:-:S04]  /*0cc0*/  @!P2 FMUL R41, R41, 16777216 ;  /* 0x4b8000002929a820 */ /* 0x000fc80000400000 */
[----:B------:R-:W-:Y:S01]  /*0cd0*/  @P6 FMUL R12, R12, 0.25 ;  /* 0x3e8000000c0c6820 */ /* 0x000fe20000400000 */
[C---:B-1----:R-:W-:Y:S01]  /*0ce0*/  FSETP.GT.AND P6, PT, R13.reuse, 8.50705917302346158658e+37, PT ;  /* 0x7e8000000d00780b */ /* 0x042fe20003fc4000 */
[----:B------:R-:W1:Y:S02]  /*0cf0*/  MUFU.RCP R43, R41 ;  /* 0x00000029002b7308 */ /* 0x000e640000001000 */
[----:B------:R-:W-:Y:S01]  /*0d00*/  @!P5 FMUL R12, R12, 16777216 ;  /* 0x4b8000000c0cd820 */ /* 0x000fe20000400000 */
[----:B------:R-:W-:Y:S01]  /*0d10*/  @!P5 FMUL R18, R18, 16777216 ;  /* 0x4b8000001212d820 */ /* 0x000fe20000400000 */
[----:B------:R-:W-:Y:S02]  /*0d20*/  FSETP.GEU.AND P5, PT, R13, 1.175494350822287508e-38, PT ;  /* 0x008000000d00780b */ /* 0x000fe40003fae000 */
[----:B------:R-:W-:Y:S02]  /*0d30*/  FSEL R14, R16, 1, P4 ;  /* 0x3f800000100e7808 */ /* 0x000fe40002000000 */
[----:B------:R-:W2:Y:S01]  /*0d40*/  MUFU.RCP R41, R12 ;  /* 0x0000000c00297308 */ /* 0x000ea20000001000 */
[----:B0-----:R-:W-:Y:S01]  /*0d50*/  FMUL R42, R42, R15 ;  /* 0x0000000f2a2a7220 */ /* 0x001fe20000400000 */
[----:B------:R-:W-:-:S02]  /*0d60*/  FSEL R15, R16, 1, P6 ;  /* 0x3f800000100f7808 */ /* 0x000fc40003000000 */
[----:B------:R-:W-:Y:S01]  /*0d70*/  @P6 FMUL R13, R13, 0.25 ;  /* 0x3e8000000d0d6820 */ /* 0x000fe20000400000 */
[----:B------:R-:W-:-:S04]  /*0d80*/  @!P2 FMUL R14, R14, 16777216 ;  /* 0x4b8000000e0ea820 */ /* 0x000fc80000400000 */
[----:B------:R-:W-:Y:S01]  /*0d90*/  @!P5 FMUL R13, R13, 16777216 ;  /* 0x4b8000000d0dd820 */ /* 0x000fe20000400000 */
[----:B------:R-:W-:Y:S01]  /*0da0*/  @!P5 FMUL R15, R15, 16777216 ;  /* 0x4b8000000f0fd820 */ /* 0x000fe20000400000 */
[----:B-1----:R-:W-:Y:S01]  /*0db0*/  FMUL R43, R43, R14 ;  /* 0x0000000e2b2b7220 */ /* 0x002fe20000400000 */
[----:B------:R-:W-:Y:S01]  /*0dc0*/  IADD3 R38, P5, R20, UR8, RZ ;  /* 0x0000000814267c10 */ /* 0x000fe2000ffbe0ff */
[----:B------:R-:W-:Y:S01]  /*0dd0*/  VIADD R14, R51, 0xffffff5e ;  /* 0xffffff5e330e7836 */ /* 0x000fe20000000000 */
[----:B------:R0:W1:Y:S01]  /*0de0*/  MUFU.RCP R40, R13 ;  /* 0x0000000d00287308 */ /* 0x0000620000001000 */
[----:B--2---:R-:W-:Y:S01]  /*0df0*/  FMUL R41, R41, R18 ;  /* 0x0000001229297220 */ /* 0x004fe20000400000 */
[----:B------:R-:W-:Y:S02]  /*0e00*/  IADD3.X R39, R21, UR9, RZ, P5, !PT ;  /* 0x0000000915277c10 */ /* 0x000fe4000affe4ff */
[----:B------:R-:W-:Y:S02]  /*0e10*/  IADD3 R18, P5, R20, UR6, RZ ;  /* 0x0000000614127c10 */ /* 0x000fe4000ffbe0ff */
[----:B------:R-:W-:-:S02]  /*0e20*/  ISETP.GE.U32.AND P6, PT, R14, 0xc, PT ;  /* 0x0000000c0e00780c */ /* 0x000fc40003fc6070 */
[----:B------:R-:W-:Y:S02]  /*0e30*/  IADD3.X R19, R21, UR7, RZ, P5, !PT ;  /* 0x0000000715137c10 */ /* 0x000fe4000affe4ff */
[----:B0-----:R-:W-:Y:S02]  /*0e40*/  CS2R R12, SRZ ;  /* 0x00000000000c7805 */ /* 0x001fe4000001ff00 */
[----:B------:R-:W-:Y:S01]  /*0e50*/  ISETP.LT.AND P5, PT, R59, 0x34800, !P6 ;  /* 0x000348003b00780c */ /* 0x000fe200077a1270 */
[----:B------:R-:W-:Y:S01]  /*0e60*/  ULDC.64 UR6, c[0x0][0x218] ;  /* 0x0000860000067ab9 */ /* 0x000fe20000000a00 */
[----:B-1----:R-:W-:Y:S01]  /*0e70*/  FMUL R40, R40, R15 ;  /* 0x0000000f28287220 */ /* 0x002fe20000400000 */
[----:B------:R-:W-:-:S10]  /*0e80*/  CS2R R14, SRZ ;  /* 0x00000000000e7805 */ /* 0x000fd4000001ff00 */
[----:B------:R-:W2:Y:S01]  /*0e90*/  @P5 LDG.E.128 R12, desc[UR4][R38.64+-0x28800] ;  /* 0xfd780004260c5981 */ /* 0x000ea2000c1e1d00 */
[C---:B------:R-:W-:Y:S01]  /*0ea0*/  ISETP.GE.AND P4, PT, R37.reuse, 0x96, PT ;  /* 0x000000962500780c */ /* 0x040fe20003f86270 */
[----:B------:R-:W-:-:S05]  /*0eb0*/  VIADD R37, R37, 0xffffff5e ;  /* 0xffffff5e25257836 */ /* 0x000fca0000000000 */
[----:B------:R-:W-:Y:S02]  /*0ec0*/  ISETP.GE.U32.AND P2, PT, R37, 0xc, PT ;  /* 0x0000000c2500780c */ /* 0x000fe40003f46070 */
[----:B------:R-:W-:Y:S02]  /*0ed0*/  P2R R57, PR, RZ, 0x2 ;  /* 0x00000002ff397803 */ /* 0x000fe40000000000 */
[----:B--2---:R-:W-:Y:S01]  /*0ee0*/  SEL R37, R12, RZ, P5 ;  /* 0x000000ff0c257207 */ /* 0x004fe20002800000 */
[----:B------:R-:W-:Y:S01]  /*0ef0*/  VIADD R12, R51, 0xffffff52 ;  /* 0xffffff52330c7836 */ /* 0x000fe20000000000 */
[----:B------:R-:W-:Y:S02]  /*0f00*/  SEL R38, R13, RZ, P5 ;  /* 0x000000ff0d267207 */ /* 0x000fe40002800000 */
[----:B------:R-:W-:Y:S02]  /*0f10*/  SEL R39, R14, RZ, P5 ;  /* 0x000000ff0e277207 */ /* 0x000fe40002800000 */
[----:B------:R-:W-:-:S02]  /*0f20*/  SEL R46, R15, RZ, P5 ;  /* 0x000000ff0f2e7207 */ /* 0x000fc40002800000 */
[----:B------:R-:W-:-:S04]  /*0f30*/  ISETP.GE.U32.AND P5, PT, R12, 0xc, PT ;  /* 0x0000000c0c00780c */ /* 0x000fc80003fa6070 */
[----:B------:R-:W-:Y:S02]  /*0f40*/  ISETP.LT.AND P1, PT, R59, 0x34800, !P5 ;  /* 0x000348003b00780c */ /* 0x000fe40006f21270 */
[----:B------:R-:W-:Y:S02]  /*0f50*/  CS2R R12, SRZ ;  /* 0x00000000000c7805 */ /* 0x000fe4000001ff00 */
[----:B------:R-:W-:-:S09]  /*0f60*/  CS2R R14, SRZ ;  /* 0x00000000000e7805 */ /* 0x000fd2000001ff00 */
[----:B------:R-:W2:Y:S02]  /*0f70*/  @P1 LDG.E.128 R12, desc[UR4][R18.64+-0x2b800] ;  /* 0xfd480004120c1981 */ /* 0x000ea4000c1e1d00 */
[----:B--2---:R-:W-:Y:S02]  /*0f80*/  SEL R17, R12, RZ, P1 ;  /* 0x000000ff0c117207 */ /* 0x004fe40000800000 */
[----:B------:R-:W-:Y:S02]  /*0f90*/  SEL R13, R13, RZ, P1 ;  /* 0x000000ff0d0d7207 */ /* 0x000fe40000800000 */
[----:B------:R-:W-:Y:S02]  /*0fa0*/  SEL R14, R14, RZ, P1 ;  /* 0x000000ff0e0e7207 */ /* 0x000fe40000800000 */
[----:B------:R-:W-:Y:S02]  /*0fb0*/  SEL R15, R15, RZ, P1 ;  /* 0x000000ff0f0f7207 */ /* 0x000fe40000800000 */
[----:B------:R-:W-:-:S02]  /*0fc0*/  @P6 SEL R37, R17, R58, !P5 ;  /* 0x0000003a11256207 */ /* 0x000fc40006800000 */
[----:B------:R-:W-:Y:S02]  /*0fd0*/  @P6 SEL R38, R13, R60, !P5 ;  /* 0x0000003c0d266207 */ /* 0x000fe40006800000 */
[----:B------:R-:W-:Y:S02]  /*0fe0*/  @P6 SEL R39, R14, R61, !P5 ;  /* 0x0000003d0e276207 */ /* 0x000fe40006800000 */
[----:B------:R-:W-:Y:S02]  /*0ff0*/  @P6 SEL R46, R15, R62, !P5 ;  /* 0x0000003e0f2e6207 */ /* 0x000fe40006800000 */
[----:B------:R-:W-:-:S04]  /*1000*/  IADD3 R60, P6, R56, UR6, RZ ;  /* 0x00000006383c7c10 */ /* 0x000fc8000ffde0ff */
[----:B------:R-:W-:Y:S02]  /*1010*/  IADD3.X R61, R54, UR7, RZ, P6, !PT ;  /* 0x00000007363d7c10 */ /* 0x000fe4000b7fe4ff */
[----:B------:R-:W-:Y:S01]  /*1020*/  IADD3 R18, P6, R56, UR8, RZ ;  /* 0x0000000838127c10 */ /* 0x000fe2000ffde0ff */
[----:B------:R-:W-:-:S03]  /*1030*/  VIADD R12, R51, 0xffffff6a ;  /* 0xffffff6a330c7836 */ /* 0x000fc60000000000 */
[----:B------:R-:W-:Y:S02]  /*1040*/  IADD3.X R19, R54, UR9, RZ, P6, !PT ;  /* 0x0000000936137c10 */ /* 0x000fe4000b7fe4ff */
[----:B------:R-:W-:Y:S02]  /*1050*/  ISETP.LT.AND P6, PT, R55, 0x34800, !P3 ;  /* 0x000348003700780c */ /* 0x000fe40005fc1270 */
[----:B------:R-:W-:Y:S02]  /*1060*/  CS2R R14, SRZ ;  /* 0x00000000000e7805 */ /* 0x000fe4000001ff00 */
[----:B------:R-:W-:Y:S02]  /*1070*/  ISETP.GE.U32.AND P5, PT, R12, 0xc, PT ;  /* 0x0000000c0c00780c */ /* 0x000fe40003fa6070 */
[----:B------:R-:W-:-:S07]  /*1080*/  CS2R R12, SRZ ;  /* 0x00000000000c7805 */ /* 0x000fce000001ff00 */
[----:B------:R0:W2:Y:S01]  /*1090*/  @P6 LDG.E.128 R12, desc[UR4][R60.64+-0x25800] ;  /* 0xfda800043c0c6981 */ /* 0x0000a2000c1e1d00 */
[----:B------:R-:W-:Y:S01]  /*10a0*/  ISETP.NE.AND P1, PT, R57, RZ, PT ;  /* 0x000000ff3900720c */ /* 0x000fe20003f25270 */
[----:B------:R-:W-:Y:S01]  /*10b0*/  FADD R50, R50, 9.9999997473787516356e-06 ;  /* 0x3727c5ac32327421 */ /* 0x000fe20000000000 */
[----:B------:R-:W-:Y:S01]  /*10c0*/  FADD R47, R47, 9.9999997473787516356e-06 ;  /* 0x3727c5ac2f2f7421 */ /* 0x000fe20000000000 */
[----:B0-----:R-:W0:Y:S01]  /*10d0*/  LDC.64 R60, c[0x0][0x210] ;  /* 0x00008400ff3c7b82 */ /* 0x001e220000000a00 */
[----:B--2---:R-:W-:Y:S02]  /*10e0*/  SEL R58, R12, RZ, P6 ;  /* 0x000000ff0c3a7207 */ /* 0x004fe40003000000 */
[----:B------:R-:W-:Y:S02]  /*10f0*/  SEL R57, R13, RZ, P6 ;  /* 0x000000ff0d397207 */ /* 0x000fe40003000000 */
[----:B------:R-:W-:Y:S02]  /*1100*/  SEL R56, R14, RZ, P6 ;  /* 0x000000ff0e387207 */ /* 0x000fe40003000000 */
[----:B------:R-:W-:-:S02]  /*1110*/  SEL R54, R15, RZ, P6 ;  /* 0x000000ff0f367207 */ /* 0x000fc40003000000 */
[----:B------:R-:W-:Y:S02]  /*1120*/  ISETP.LT.AND P6, PT, R55, 0x34800, !P2 ;  /* 0x000348003700780c */ /* 0x000fe400057c1270 */
[----:B------:R-:W-:Y:S02]  /*1130*/  CS2R R12, SRZ ;  /* 0x00000000000c7805 */ /* 0x000fe4000001ff00 */
[----:B------:R-:W-:-:S09]  /*1140*/  CS2R R14, SRZ ;  /* 0x00000000000e7805 */ /* 0x000fd2000001ff00 */
[----:B------:R-:W2:Y:S01]  /*1150*/  @P6 LDG.E.128 R12, desc[UR4][R18.64+-0x28800] ;  /* 0xfd780004120c6981 */ /* 0x000ea2000c1e1d00 */
[----:B------:R-:W1:Y:S01]  /*1160*/  MUFU.SQRT R17, R50 ;  /* 0x0000003200117308 */ /* 0x000e620000002000 */
[----:B--2---:R-:W-:Y:S02]  /*1170*/  SEL R15, R15, RZ, P6 ;  /* 0x000000ff0f0f7207 */ /* 0x004fe40003000000 */
[----:B------:R-:W-:Y:S02]  /*1180*/  SEL R12, R12, RZ, P6 ;  /* 0x000000ff0c0c7207 */ /* 0x000fe40003000000 */
[----:B------:R-:W-:Y:S01]  /*1190*/  @P3 SEL R54, R15, R22, !P2 ;  /* 0x000000160f363207 */ /* 0x000fe20005000000 */
[----:B------:R-:W-:Y:S01]  /*11a0*/  FADD R15, R49, 9.9999997473787516356e-06 ;  /* 0x3727c5ac310f7421 */ /* 0x000fe20000000000 */
[----:B------:R-:W-:Y:S02]  /*11b0*/  SEL R13, R13, RZ, P6 ;  /* 0x000000ff0d0d7207 */ /* 0x000fe40003000000 */
[----:B------:R-:W-:-:S02]  /*11c0*/  SEL R14, R14, RZ, P6 ;  /* 0x000000ff0e0e7207 */ /* 0x000fc40003000000 */
[----:B------:R-:W-:Y:S02]  /*11d0*/  @P3 SEL R58, R12, R45, !P2 ;  /* 0x0000002d0c3a3207 */ /* 0x000fe40005000000 */
[----:B------:R-:W-:Y:S01]  /*11e0*/  @P3 SEL R56, R14, R23, !P2 ;  /* 0x000000170e383207 */ /* 0x000fe20005000000 */
[----:B------:R-:W2:Y:S01]  /*11f0*/  MUFU.SQRT R45, R15 ;  /* 0x0000000f002d7308 */ /* 0x000ea20000002000 */
[----:B------:R-:W-:Y:S02]  /*1200*/  @P3 SEL R57, R13, R44, !P2 ;  /* 0x0000002c0d393207 */ /* 0x000fe40005000000 */
[----:B-1----:R-:W-:Y:S01]  /*1210*/  FSETP.GT.AND P2, PT, R17, 8.50705917302346158658e+37, PT ;  /* 0x7e8000001100780b */ /* 0x002fe20003f44000 */
[----:B------:R-:W-:Y:S01]  /*1220*/  FADD R49, R48, 9.9999997473787516356e-06 ;  /* 0x3727c5ac30317421 */ /* 0x000fe20000000000 */
[----:B------:R-:W-:Y:S02]  /*1230*/  IADD3 R18, P3, R20, UR6, RZ ;  /* 0x0000000614127c10 */ /* 0x000fe4000ff7e0ff */
[----:B------:R-:W-:-:S02]  /*1240*/  FSEL R44, R16, 1, P2 ;  /* 0x3f800000102c7808 */ /* 0x000fc40001000000 */
[----:B------:R-:W-:Y:S01]  /*1250*/  IADD3.X R19, R21, UR7, RZ, P3, !PT ;  /* 0x0000000715137c10 */ /* 0x000fe20009ffe4ff */
[----:B------:R-:W1:Y:S01]  /*1260*/  MUFU.SQRT R49, R49 ;  /* 0x0000003100317308 */ /* 0x000e620000002000 */
[----:B------:R-:W-:-:S05]  /*1270*/  FSETP.GEU.AND P3, PT, R17, 1.175494350822287508e-38, PT ;  /* 0x008000001100780b */ /* 0x000fca0003f6e000 */
[----:B------:R-:W-:Y:S01]  /*1280*/  @P2 FMUL R17, R17, 0.25 ;  /* 0x3e80000011112820 */ /* 0x000fe20000400000 */
[----:B--2---:R-:W-:Y:S01]  /*1290*/  FSETP.GT.AND P2, PT, R45, 8.50705917302346158658e+37, PT ;  /* 0x7e8000002d00780b */ /* 0x004fe20003f44000 */
[----:B------:R2:W3:Y:S03]  /*12a0*/  MUFU.SQRT R48, R47 ;  /* 0x0000002f00307308 */ /* 0x0004e60000002000 */
[----:B------:R-:W-:-:S03]  /*12b0*/  FSEL R50, R16, 1, P2 ;  /* 0x3f80000010327808 */ /* 0x000fc60001000000 */
[----:B------:R-:W-:Y:S01]  /*12c0*/  @!P3 FMUL R17, R17, 16777216 ;  /* 0x4b8000001111b820 */ /* 0x000fe20000400000 */
[----:B------:R-:W-:Y:S01]  /*12d0*/  @!P3 FMUL R44, R44, 16777216 ;  /* 0x4b8000002c2cb820 */ /* 0x000fe20000400000 */
[----:B------:R-:W-:-:S04]  /*12e0*/  FSETP.GEU.AND P3, PT, R45, 1.175494350822287508e-38, PT ;  /* 0x008000002d00780b */ /* 0x000fc80003f6e000 */
[----:B------:R-:W-:Y:S01]  /*12f0*/  @P2 FMUL R45, R45, 0.25 ;  /* 0x3e8000002d2d2820 */ /* 0x000fe20000400000 */
[----:B-1----:R-:W-:-:S04]  /*1300*/  FSETP.GT.AND P2, PT, R49, 8.50705917302346158658e+37, PT ;  /* 0x7e8000003100780b */ /* 0x002fc80003f44000 */
[----:B--2---:R-:W-:-:S04]  /*1310*/  FSEL R47, R16, 1, P2 ;  /* 0x3f800000102f7808 */ /* 0x004fc80001000000 */
[----:B------:R-:W-:Y:S01]  /*1320*/  @!P3 FMUL R45, R45, 16777216 ;  /* 0x4b8000002d2db820 */ /* 0x000fe20000400000 */
[----:B------:R-:W-:Y:S01]  /*1330*/  @!P3 FMUL R50, R50, 16777216 ;  /* 0x4b8000003232b820 */ /* 0x000fe20000400000 */
[----:B------:R-:W-:-:S03]  /*1340*/  FSETP.GEU.AND P3, PT, R49, 1.175494350822287508e-38, PT ;  /* 0x008000003100780b */ /* 0x000fc60003f6e000 */
[----:B------:R-:W-:Y:S01]  /*1350*/  @P2 FMUL R49, R49, 0.25 ;  /* 0x3e80000031312820 */ /* 0x000fe20000400000 */
[----:B---3--:R-:W-:-:S04]  /*1360*/  FSETP.GT.AND P2, PT, R48, 8.50705917302346158658e+37, PT ;  /* 0x7e8000003000780b */ /* 0x008fc80003f44000 */
[----:B------:R-:W-:-:S05]  /*1370*/  FSEL R16, R16, 1, P2 ;  /* 0x3f80000010107808 */ /* 0x000fca0001000000 */
[----:B------:R-:W-:Y:S01]  /*1380*/  @!P3 FMUL R49, R49, 16777216 ;  /* 0x4b8000003131b820 */ /* 0x000fe20000400000 */
[----:B------:R-:W-:Y:S01]  /*1390*/  @!P3 FMUL R47, R47, 16777216 ;  /* 0x4b8000002f2fb820 */ /* 0x000fe20000400000 */
[C---:B------:R-:W-:Y:S02]  /*13a0*/  FSETP.GEU.AND P3, PT, R48.reuse, 1.175494350822287508e-38, PT ;  /* 0x008000003000780b */ /* 0x040fe40003f6e000 */
[----:B------:R-:W-:Y:S01]  /*13b0*/  @P2 FMUL R48, R48, 0.25 ;  /* 0x3e80000030302820 */ /* 0x000fe20000400000 */
[----:B------:R-:W-:Y:S02]  /*13c0*/  ISETP.LT.AND P2, PT, R55, 0x34800, !P4 ;  /* 0x000348003700780c */ /* 0x000fe40006741270 */
[----:B------:R-:W-:Y:S02]  /*13d0*/  CS2R R12, SRZ ;  /* 0x00000000000c7805 */ /* 0x000fe4000001ff00 */
[----:B------:R-:W-:Y:S01]  /*13e0*/  CS2R R14, SRZ ;  /* 0x00000000000e7805 */ /* 0x000fe2000001ff00 */
[----:B0-----:R-:W-:-:S08]  /*13f0*/  IMAD.WIDE R20, R53, 0x4, R60 ;  /* 0x0000000435147825 */ /* 0x001fd000078e023c */
[----:B------:R-:W2:Y:S01]  /*1400*/  @P2 LDG.E.128 R12, desc[UR4][R20.64] ;  /* 0x00000004140c2981 */ /* 0x000ea2000c1e1d00 */
[----:B------:R-:W-:Y:S01]  /*1410*/  @!P3 FMUL R48, R48, 16777216 ;  /* 0x4b8000003030b820 */ /* 0x000fe20000400000 */
[----:B------:R-:W0:Y:S01]  /*1420*/  MUFU.RCP R17, R17 ;  /* 0x0000001100117308 */ /* 0x000e220000001000 */
[----:B------:R-:W-:Y:S01]  /*1430*/  @!P3 FMUL R16, R16, 16777216 ;  /* 0x4b8000001010b820 */ /* 0x000fe20000400000 */
[----:B------:R-:W-:Y:S02]  /*1440*/  ISETP.LT.AND P3, PT, R59, 0x34800, !P5 ;  /* 0x000348003b00780c */ /* 0x000fe40006f61270 */
[----:B------:R-:W-:Y:S01]  /*1450*/  ISETP.GE.AND P6, PT, R51, 0x96, PT ;  /* 0x000000963300780c */ /* 0x000fe20003fc6270 */
[----:B------:R-:W-:-:S04]  /*1460*/  IMAD.WIDE R52, R52, 0x4, R60 ;  /* 0x0000000434347825 */ /* 0x000fc800078e023c */
[----:B0-----:R-:W-:Y:S01]  /*1470*/  FMUL R44, R17, R44 ;  /* 0x0000002c112c7220 */ /* 0x001fe20000400000 */
[----:B--2---:R-:W-:Y:S02]  /*1480*/  SEL R20, R12, RZ, P2 ;  /* 0x000000ff0c147207 */ /* 0x004fe40001000000 */
[----:B------:R-:W-:Y:S01]  /*1490*/  SEL R21, R13, RZ, P2 ;  /* 0x000000ff0d157207 */ /* 0x000fe20001000000 */
[----:B------:R-:W0:Y:S08]  /*14a0*/  MUFU.RCP R12, R49 ;  /* 0x00000031000c7308 */ /* 0x000e300000001000 */
[----:B------:R-:W1:Y:S01]  /*14b0*/  MUFU.RCP R13, R48 ;  /* 0x00000030000d7308 */ /* 0x000e620000001000 */
[----:B------:R-:W-:-:S02]  /*14c0*/  SEL R22, R14, RZ, P2 ;  /* 0x000000ff0e167207 */ /* 0x000fc40001000000 */
[----:B------:R-:W-:Y:S02]  /*14d0*/  SEL R23, R15, RZ, P2 ;  /* 0x000000ff0f177207 */ /* 0x000fe40001000000 */
[----:B------:R-:W-:Y:S02]  /*14e0*/  CS2R R14, SRZ ;  /* 0x00000000000e7805 */ /* 0x000fe4000001ff00 */
[----:B------:R-:W-:Y:S01]  /*14f0*/  ISETP.LT.AND P2, PT, R59, 0x34800, !P6 ;  /* 0x000348003b00780c */ /* 0x000fe20007741270 */
[----:B0-----:R-:W-:Y:S01]  /*1500*/  FMUL R47, R12, R47 ;  /* 0x0000002f0c2f7220 */ /* 0x001fe20000400000 */
[----:B-1----:R-:W-:Y:S01]  /*1510*/  FMUL R48, R13, R16 ;  /* 0x000000100d307220 */ /* 0x002fe20000400000 */
[----:B------:R-:W-:Y:S02]  /*1520*/  CS2R R12, SRZ ;  /* 0x00000000000c7805 */ /* 0x000fe4000001ff00 */
[----:B------:R-:W-:-:S04]  /*1530*/  CS2R R16, SRZ ;  /* 0x0000000000107805 */ /* 0x000fc8000001ff00 */
[----:B------:R0:W2:Y:S02]  /*1540*/  @P3 LDG.E.128 R12, desc[UR4][R18.64+-0x25800] ;  /* 0xfda80004120c3981 */ /* 0x0000a4000c1e1d00 */
[----:B0-----:R-:W-:-:S06]  /*1550*/  CS2R R18, SRZ ;  /* 0x0000000000127805 */ /* 0x001fcc000001ff00 */
[----:B------:R-:W3:Y:S01]  /*1560*/  @P2 LDG.E.128 R16, desc[UR4][R52.64] ;  /* 0x0000000434102981 */ /* 0x000ee2000c1e1d00 */
[----:B------:R-:W-:Y:S02]  /*1570*/  SEL R21, R21, R57, !P4 ;  /* 0x0000003915157207 */ /* 0x000fe40006000000 */
[----:B------:R-:W-:Y:S02]  /*1580*/  SEL R22, R22, R56, !P4 ;  /* 0x0000003816167207 */ /* 0x000fe40006000000 */
[----:B------:R-:W-:Y:S02]  /*1590*/  SEL R20, R20, R58, !P4 ;  /* 0x0000003a14147207 */ /* 0x000fe40006000000 */
[----:B------:R-:W-:Y:S01]  /*15a0*/  SEL R23, R23, R54, !P4 ;  /* 0x0000003617177207 */ /* 0x000fe20006000000 */
[----:B------:R-:W-:Y:S01]  /*15b0*/  FADD R35, R21, -R35 ;  /* 0x8000002315237221 */ /* 0x000fe20000000000 */
[----:B------:R-:W-:Y:S01]  /*15c0*/  FADD R34, R22, -R34 ;  /* 0x8000002216227221 */ /* 0x000fe20000000000 */
[----:B------:R-:W-:-:S02]  /*15d0*/  FADD R36, R20, -R36 ;  /* 0x8000002414247221 */ /* 0x000fc40000000000 */
[----:B------:R-:W-:Y:S01]  /*15e0*/  FADD R33, R23, -R33 ;  /* 0x8000002117217221 */ /* 0x000fe20000000000 */
[----:B------:R-:W-:Y:S01]  /*15f0*/  FMUL R35, R42, R35 ;  /* 0x000000232a237220 */ /* 0x000fe20000400000 */
[----:B------:R-:W-:Y:S01]  /*1600*/  FMUL R34, R41, R34 ;  /* 0x0000002229227220 */ /* 0x000fe20000400000 */
[----:B------:R-:W-:Y:S01]  /*1610*/  FMUL R36, R43, R36 ;  /* 0x000000242b247220 */ /* 0x000fe20000400000 */
[----:B------:R-:W-:Y:S01]  /*1620*/  FMUL R40, R40, R33 ;  /* 0x0000002128287220 */ /* 0x000fe20000400000 */
[----:B------:R-:W-:Y:S01]  /*1630*/  FFMA R33, R35, R31, R28 ;  /* 0x0000001f23217223 */ /* 0x000fe2000000001c */
[----:B------:R-:W-:Y:S01]  /*1640*/  FFMA R27, R34, R30, R27 ;  /* 0x0000001e221b7223 */ /* 0x000fe2000000001b */
[----:B-----5:R-:W-:Y:S01]  /*1650*/  FFMA R32, R36, R32, R29 ;  /* 0x0000002024207223 */ /* 0x020fe2000000001d */
[----:B------:R-:W0:Y:S01]  /*1660*/  LDC.64 R30, c[0x0][0x260] ;  /* 0x00009800ff1e7b82 */ /* 0x000e220000000a00 */
[----:B------:R-:W1:Y:S07]  /*1670*/  MUFU.RCP R45, R45 ;  /* 0x0000002d002d7308 */ /* 0x000e6e0000001000 */
[----:B------:R-:W4:Y:S01]  /*1680*/  LDC.64 R28, c[0x0][0x268] ;  /* 0x00009a00ff1c7b82 */ /* 0x000f220000000a00 */
[----:B------:R-:W-:Y:S01]  /*1690*/  FFMA R24, R40, R24, R25 ;  /* 0x0000001828187223 */ /* 0x000fe20000000019 */
[----:B------:R-:W-:Y:S01]  /*16a0*/  FSETP.GEU.AND P4, PT, R33, RZ, PT ;  /* 0x000000ff2100720b */ /* 0x000fe20003f8e000 */
[----:B-1----:R-:W-:-:S03]  /*16b0*/  FMUL R45, R45, R50 ;  /* 0x000000322d2d7220 */ /* 0x002fc60000400000 */
[----:B------:R-:W-:Y:S01]  /*16c0*/  SEL R33, R33, RZ, P4 ;  /* 0x000000ff21217207 */ /* 0x000fe20002000000 */
[----:B0-----:R-:W-:-:S04]  /*16d0*/  IMAD.WIDE R30, R55, 0x4, R30 ;  /* 0x00000004371e7825 */ /* 0x001fc800078e021e */
[----:B----4-:R-:W-:Y:S01]  /*16e0*/  IMAD.WIDE R28, R55, 0x4, R28 ;  /* 0x00000004371c7825 */ /* 0x010fe200078e021c */
[----:B------:R0:W-:Y:S01]  /*16f0*/  @!P1 STG.E.128 desc[UR4][R30.64], R20 ;  /* 0x000000141e009986 */ /* 0x0001e2000c101d04 */
[----:B--2---:R-:W-:Y:S02]  /*1700*/  SEL R12, R12, RZ, P3 ;  /* 0x000000ff0c0c7207 */ /* 0x004fe40001800000 */
[----:B------:R-:W-:Y:S02]  /*1710*/  SEL R13, R13, RZ, P3 ;  /* 0x000000ff0d0d7207 */ /* 0x000fe40001800000 */
[----:B------:R-:W-:Y:S02]  /*1720*/  SEL R14, R14, RZ, P3 ;  /* 0x000000ff0e0e7207 */ /* 0x000fe40001800000 */
[----:B------:R-:W-:Y:S02]  /*1730*/  SEL R15, R15, RZ, P3 ;  /* 0x000000ff0f0f7207 */ /* 0x000fe40001800000 */
[----:B---3--:R-:W-:-:S02]  /*1740*/  SEL R16, R16, RZ, P2 ;  /* 0x000000ff10107207 */ /* 0x008fc40001000000 */
[----:B------:R-:W-:Y:S02]  /*1750*/  SEL R17, R17, RZ, P2 ;  /* 0x000000ff11117207 */ /* 0x000fe40001000000 */
[----:B------:R-:W-:Y:S02]  /*1760*/  SEL R19, R19, RZ, P2 ;  /* 0x000000ff13137207 */ /* 0x000fe40001000000 */
[----:B------:R-:W-:Y:S02]  /*1770*/  SEL R18, R18, RZ, P2 ;  /* 0x000000ff12127207 */ /* 0x000fe40001000000 */
[----:B------:R-:W-:Y:S02]  /*1780*/  @P6 SEL R16, R12, R37, !P5 ;  /* 0x000000250c106207 */ /* 0x000fe40006800000 */
[----:B------:R-:W-:Y:S02]  /*1790*/  @P6 SEL R17, R13, R38, !P5 ;  /* 0x000000260d116207 */ /* 0x000fe40006800000 */
[----:B------:R-:W-:-:S02]  /*17a0*/  @P6 SEL R19, R15, R46, !P5 ;  /* 0x0000002e0f136207 */ /* 0x000fc40006800000 */
[----:B------:R-:W-:Y:S01]  /*17b0*/  @P6 SEL R18, R14, R39, !P5 ;  /* 0x000000270e126207 */ /* 0x000fe20006800000 */
[----:B------:R-:W-:Y:S01]  /*17c0*/  FADD R13, R16, -R26 ;  /* 0x8000001a100d7221 */ /* 0x000fe20000000000 */
[----:B------:R-:W-:Y:S01]  /*17d0*/  FADD R6, R17, -R6 ;  /* 0x8000000611067221 */ /* 0x000fe20000000000 */
[----:B------:R-:W-:Y:S02]  /*17e0*/  FADD R15, R19, -R10 ;  /* 0x8000000a130f7221 */ /* 0x000fe40000000000 */
[----:B------:R-:W-:Y:S01]  /*17f0*/  FADD R8, R18, -R8 ;  /* 0x8000000812087221 */ /* 0x000fe20000000000 */
[----:B------:R-:W-:Y:S01]  /*1800*/  FSETP.GEU.AND P2, PT, R24, RZ, PT ;  /* 0x000000ff1800720b */ /* 0x000fe20003f4e000 */
[----:B------:R-:W-:Y:S01]  /*1810*/  FMUL R13, R44, R13 ;  /* 0x0000000d2c0d7220 */ /* 0x000fe20000400000 */
[----:B------:R-:W-:Y:S01]  /*1820*/  FSETP.GEU.AND P3, PT, R27, RZ, PT ;  /* 0x000000ff1b00720b */ /* 0x000fe20003f6e000 */
[----:B------:R-:W-:Y:S01]  /*1830*/  FMUL R45, R45, R6 ;  /* 0x000000062d2d7220 */ /* 0x000fe20000400000 */
[----:B------:R-:W-:Y:S01]  /*1840*/  FSETP.GEU.AND P5, PT, R32, RZ, PT ;  /* 0x000000ff2000720b */ /* 0x000fe20003fae000 */
[----:B------:R-:W-:Y:S01]  /*1850*/  FMUL R48, R48, R15 ;  /* 0x0000000f30307220 */ /* 0x000fe20000400000 */
[----:B------:R-:W-:Y:S01]  /*1860*/  FMUL R47, R47, R8 ;  /* 0x000000082f2f7220 */ /* 0x000fe20000400000 */
[----:B------:R-:W-:Y:S01]  /*1870*/  SEL R35, R24, RZ, P2 ;  /* 0x000000ff18237207 */ /* 0x000fe20001000000 */
[----:B------:R-:W-:Y:S01]  /*1880*/  FFMA R4, R13, R11, R4 ;  /* 0x0000000b0d047223 */ /* 0x000fe20000000004 */
[----:B------:R-:W-:Y:S01]  /*1890*/  SEL R34, R27, RZ, P3 ;  /* 0x000000ff1b227207 */ /* 0x000fe20001800000 */
[----:B------:R-:W-:Y:S01]  /*18a0*/  FFMA R0, R45, R9, R0 ;  /* 0x000000092d007223 */ /* 0x000fe20000000000 */
[----:B------:R-:W-:Y:S01]  /*18b0*/  SEL R32, R32, RZ, P5 ;  /* 0x000000ff20207207 */ /* 0x000fe20002800000 */
[----:B------:R-:W-:Y:S01]  /*18c0*/  FFMA R3, R48, R7, R3 ;  /* 0x0000000730037223 */ /* 0x000fe20000000003 */
[----:B------:R-:W-:Y:S01]  /*18d0*/  FFMA R2, R47, R5, R2 ;  /* 0x000000052f027223 */ /* 0x000fe20000000002 */
[----:B------:R0:W-:Y:S01]  /*18e0*/  @!P0 STG.E.128 desc[UR4][R30.64+0x800], R16 ;  /* 0x000800101e008986 */ /* 0x0001e2000c101d04 */
[----:B------:R-:W-:-:S02]  /*18f0*/  FSETP.GEU.AND P3, PT, R0, RZ, PT ;  /* 0x000000ff0000720b */ /* 0x000fc40003f6e000 */
[----:B------:R-:W-:Y:S01]  /*1900*/  FSETP.GEU.AND P4, PT, R4, RZ, PT ;  /* 0x000000ff0400720b */ /* 0x000fe20003f8e000 */
[----:B------:R0:W-:Y:S01]  /*1910*/  @!P1 STG.E.128 desc[UR4][R28.64], R32 ;  /* 0x000000201c009986 */ /* 0x0001e2000c101d04 */
[C---:B------:R-:W-:Y:S02]  /*1920*/  FSETP.GEU.AND P1, PT, R3.reuse, RZ, PT ;  /* 0x000000ff0300720b */ /* 0x040fe40003f2e000 */
[C---:B------:R-:W-:Y:S02]  /*1930*/  FSETP.GEU.AND P2, PT, R2.reuse, RZ, PT ;  /* 0x000000ff0200720b */ /* 0x040fe40003f4e000 */
[----:B------:R-:W-:Y:S02]  /*1940*/  SEL R7, R3, RZ, P1 ;  /* 0x000000ff03077207 */ /* 0x000fe40000800000 */
[----:B------:R-:W-:Y:S02]  /*1950*/  SEL R6, R2, RZ, P2 ;  /* 0x000000ff02067207 */ /* 0x000fe40001000000 */
[----:B------:R-:W-:-:S02]  /*1960*/  SEL R5, R0, RZ, P3 ;  /* 0x000000ff00057207 */ /* 0x000fc40001800000 */
[----:B------:R-:W-:Y:S01]  /*1970*/  SEL R4, R4, RZ, P4 ;  /* 0x000000ff04047207 */ /* 0x000fe20002000000 */
[----:B0-----:R-:W-:Y:S06]  /*1980*/  @P0 EXIT ;  /* 0x000000000000094d */ /* 0x001fec0003800000 */
[----:B------:R-:W-:Y:S01]  /*1990*/  STG.E.128 desc[UR4][R28.64+0x800], R4 ;  /* 0x000800041c007986 */ /* 0x000fe2000c101d04 */
[----:B------:R-:W-:Y:S05]  /*19a0*/  EXIT ;  /* 0x000000000000794d */ /* 0x000fea0003800000 */
.L_x_0:
[----:B------:R-:W-:-:S00]  /*19b0*/  BRA `(.L_x_0) ;  /* 0xfffffffc00fc7947 */ /* 0x000fc0000383ffff */
[----:B------:R-:W-:-:S00]  /*19c0*/  NOP ;  /* 0x0000000000007918 */ /* 0x000fc00000000000 */
        /* <DEDUP_REMOVED lines=11> */
.L_x_1:


//--------------------- .nv.global.init           --------------------------
	.section	.nv.global.init,"aw",@progbits
.nv.global.init:
	.type		_$_str,@object
	.size		_$_str,(_$_str_$_2 - _$_str)
_$_str:
        /*0000*/ 	.byte	0x5f, 0x5f, 0x43, 0x55, 0x44, 0x41, 0x5f, 0x46, 0x54, 0x5a, 0x00
	.type		_$_str_$_2,@object
	.size		_$_str_$_2,(.L_1 - _$_str_$_2)
_$_str_$_2:
        /*000b*/ 	.byte	0x5f, 0x5f, 0x43, 0x55, 0x44, 0x41, 0x5f, 0x50, 0x52, 0x45, 0x43, 0x5f, 0x53, 0x51, 0x52, 0x54
        /*001b*/ 	.byte	0x00
.L_1:


//--------------------- .nv.constant0.triton_poi_fused__native_batch_norm_legit_no_training_cat_relu_62 --------------------------
	.section	.nv.constant0.triton_poi_fused__native_batch_norm_legit_no_training_cat_relu_62,"a",@progbits
	.sectionflags	@""
	.align	4
.nv.constant0.triton_poi_fused__native_batch_norm_legit_no_training_cat_relu_62:
	.zero		628
